//
// Generated by NVIDIA NVVM Compiler
//
// Compiler Build ID: CL-36424714
// Cuda compilation tools, release 13.0, V13.0.88
// Based on NVVM 20.0.0
//

.version 9.0
.target sm_100
.address_size 64

	// .globl	_Z8lifeStepPiS_iii

.visible .entry _Z8lifeStepPiS_iii(
	.param .u64 .ptr .align 1 _Z8lifeStepPiS_iii_param_0,
	.param .u64 .ptr .align 1 _Z8lifeStepPiS_iii_param_1,
	.param .u32 _Z8lifeStepPiS_iii_param_2,
	.param .u32 _Z8lifeStepPiS_iii_param_3,
	.param .u32 _Z8lifeStepPiS_iii_param_4
)
{
	.reg .pred 	%p<115>;
	.reg .b32 	%r<172>;
	.reg .b64 	%rd<64>;

	ld.param.u64 	%rd13, [_Z8lifeStepPiS_iii_param_0];
	ld.param.u64 	%rd14, [_Z8lifeStepPiS_iii_param_1];
	ld.param.u32 	%r74, [_Z8lifeStepPiS_iii_param_2];
	ld.param.u32 	%r77, [_Z8lifeStepPiS_iii_param_3];
	ld.param.u32 	%r76, [_Z8lifeStepPiS_iii_param_4];
	cvta.to.global.u64 	%rd1, %rd14;
	cvta.to.global.u64 	%rd2, %rd13;
	mov.u32 	%r78, %ctaid.x;
	mov.u32 	%r79, %ntid.x;
	mov.u32 	%r80, %tid.x;
	mad.lo.s32 	%r1, %r78, %r79, %r80;
	mov.u32 	%r81, %ctaid.y;
	mov.u32 	%r82, %ntid.y;
	mov.u32 	%r83, %tid.y;
	mad.lo.s32 	%r84, %r81, %r82, %r83;
	mov.u32 	%r85, %ctaid.z;
	mov.u32 	%r86, %ntid.z;
	mov.u32 	%r87, %tid.z;
	mad.lo.s32 	%r3, %r85, %r86, %r87;
	setp.ge.s32 	%p8, %r1, %r74;
	setp.ge.s32 	%p9, %r84, %r77;
	or.pred  	%p10, %p8, %p9;
	setp.ge.s32 	%p11, %r3, %r76;
	or.pred  	%p12, %p10, %p11;
	@%p12 bra 	$L__BB0_57;
	setp.eq.s32 	%p13, %r3, 0;
	add.s32 	%r89, %r3, -1;
	mul.lo.s32 	%r4, %r89, %r77;
	setp.eq.s32 	%p14, %r84, 0;
	add.s32 	%r5, %r84, -1;
	add.s32 	%r6, %r5, %r4;
	mul.lo.s32 	%r7, %r6, %r74;
	setp.lt.s32 	%p15, %r1, 1;
	or.pred  	%p16, %p15, %p14;
	cvt.s64.s32 	%rd15, %r7;
	cvt.s64.s32 	%rd3, %r1;
	add.s64 	%rd16, %rd3, %rd15;
	shl.b64 	%rd17, %rd16, 2;
	add.s64 	%rd4, %rd2, %rd17;
	mov.b32 	%r147, 0;
	or.pred  	%p17, %p16, %p13;
	@%p17 bra 	$L__BB0_3;
	ld.global.u32 	%r147, [%rd4+-4];
$L__BB0_3:
	setp.eq.s32 	%p18, %r84, 0;
	setp.eq.s32 	%p19, %r3, 0;
	setp.lt.s32 	%p20, %r1, 0;
	or.pred  	%p21, %p18, %p19;
	or.pred  	%p22, %p21, %p20;
	@%p22 bra 	$L__BB0_5;
	add.s32 	%r90, %r1, %r7;
	mul.wide.s32 	%rd18, %r90, 4;
	add.s64 	%rd19, %rd2, %rd18;
	ld.global.u32 	%r91, [%rd19];
	add.s32 	%r147, %r91, %r147;
$L__BB0_5:
	setp.eq.s32 	%p23, %r84, 0;
	setp.eq.s32 	%p24, %r3, 0;
	add.s32 	%r92, %r1, 1;
	setp.gt.s32 	%p25, %r1, -2;
	setp.lt.s32 	%p26, %r92, %r74;
	and.pred  	%p1, %p25, %p26;
	not.pred 	%p27, %p1;
	or.pred  	%p28, %p27, %p23;
	or.pred  	%p29, %p28, %p24;
	@%p29 bra 	$L__BB0_7;
	ld.global.u32 	%r93, [%rd4+4];
	add.s32 	%r147, %r93, %r147;
$L__BB0_7:
	setp.gt.s32 	%p30, %r1, 0;
	setp.eq.s32 	%p31, %r3, 0;
	add.s32 	%r94, %r84, %r4;
	mul.lo.s32 	%r14, %r94, %r74;
	setp.le.s32 	%p32, %r1, %r74;
	and.pred  	%p2, %p30, %p32;
	not.pred 	%p33, %p2;
	cvt.s64.s32 	%rd20, %r14;
	add.s64 	%rd21, %rd3, %rd20;
	shl.b64 	%rd22, %rd21, 2;
	add.s64 	%rd5, %rd2, %rd22;
	or.pred  	%p34, %p33, %p31;
	@%p34 bra 	$L__BB0_9;
	ld.global.u32 	%r95, [%rd5+-4];
	add.s32 	%r147, %r95, %r147;
$L__BB0_9:
	setp.lt.s32 	%p35, %r1, 0;
	setp.eq.s32 	%p36, %r3, 0;
	or.pred  	%p37, %p35, %p36;
	@%p37 bra 	$L__BB0_11;
	add.s32 	%r96, %r1, %r14;
	mul.wide.s32 	%rd23, %r96, 4;
	add.s64 	%rd24, %rd2, %rd23;
	ld.global.u32 	%r97, [%rd24];
	add.s32 	%r147, %r97, %r147;
$L__BB0_11:
	setp.eq.s32 	%p38, %r3, 0;
	or.pred  	%p40, %p27, %p38;
	@%p40 bra 	$L__BB0_13;
	ld.global.u32 	%r98, [%rd5+4];
	add.s32 	%r147, %r98, %r147;
$L__BB0_13:
	setp.eq.s32 	%p41, %r3, 0;
	add.s32 	%r21, %r84, 1;
	setp.lt.u32 	%p42, %r21, %r77;
	add.s32 	%r99, %r6, 2;
	mul.lo.s32 	%r22, %r99, %r74;
	and.pred  	%p3, %p2, %p42;
	not.pred 	%p43, %p3;
	cvt.s64.s32 	%rd25, %r22;
	add.s64 	%rd26, %rd3, %rd25;
	shl.b64 	%rd27, %rd26, 2;
	add.s64 	%rd6, %rd2, %rd27;
	or.pred  	%p44, %p43, %p41;
	@%p44 bra 	$L__BB0_15;
	ld.global.u32 	%r100, [%rd6+-4];
	add.s32 	%r147, %r100, %r147;
$L__BB0_15:
	setp.ge.u32 	%p45, %r21, %r77;
	setp.lt.s32 	%p46, %r1, 0;
	setp.eq.s32 	%p47, %r3, 0;
	or.pred  	%p48, %p46, %p45;
	or.pred  	%p49, %p48, %p47;
	@%p49 bra 	$L__BB0_17;
	add.s32 	%r101, %r1, %r22;
	mul.wide.s32 	%rd28, %r101, 4;
	add.s64 	%rd29, %rd2, %rd28;
	ld.global.u32 	%r102, [%rd29];
	add.s32 	%r147, %r102, %r147;
$L__BB0_17:
	setp.lt.u32 	%p50, %r21, %r77;
	setp.eq.s32 	%p51, %r3, 0;
	and.pred  	%p4, %p1, %p50;
	not.pred 	%p52, %p4;
	or.pred  	%p53, %p52, %p51;
	@%p53 bra 	$L__BB0_19;
	ld.global.u32 	%r103, [%rd6+4];
	add.s32 	%r147, %r103, %r147;
$L__BB0_19:
	setp.lt.u32 	%p54, %r5, %r77;
	add.s32 	%r29, %r6, %r77;
	mul.lo.s32 	%r30, %r29, %r74;
	setp.gt.s32 	%p55, %r1, 0;
	setp.le.s32 	%p56, %r1, %r74;
	and.pred  	%p57, %p55, %p56;
	and.pred  	%p5, %p57, %p54;
	cvt.s64.s32 	%rd30, %r30;
	add.s64 	%rd31, %rd3, %rd30;
	shl.b64 	%rd32, %rd31, 2;
	add.s64 	%rd7, %rd2, %rd32;
	not.pred 	%p58, %p5;
	@%p58 bra 	$L__BB0_21;
	ld.global.u32 	%r104, [%rd7+-4];
	add.s32 	%r147, %r104, %r147;
$L__BB0_21:
	setp.lt.u32 	%p59, %r5, %r77;
	setp.gt.s32 	%p60, %r1, -1;
	and.pred  	%p6, %p60, %p59;
	not.pred 	%p61, %p6;
	@%p61 bra 	$L__BB0_23;
	add.s32 	%r105, %r1, %r30;
	mul.wide.s32 	%rd33, %r105, 4;
	add.s64 	%rd34, %rd2, %rd33;
	ld.global.u32 	%r106, [%rd34];
	add.s32 	%r147, %r106, %r147;
$L__BB0_23:
	setp.lt.u32 	%p62, %r5, %r77;
	setp.gt.s32 	%p63, %r1, -2;
	add.s32 	%r107, %r1, 1;
	setp.lt.s32 	%p64, %r107, %r74;
	and.pred  	%p65, %p63, %p64;
	and.pred  	%p7, %p65, %p62;
	not.pred 	%p66, %p7;
	@%p66 bra 	$L__BB0_25;
	ld.global.u32 	%r108, [%rd7+4];
	add.s32 	%r147, %r108, %r147;
$L__BB0_25:
	mad.lo.s32 	%r37, %r74, %r29, %r74;
	cvt.s64.s32 	%rd35, %r37;
	add.s64 	%rd36, %rd3, %rd35;
	shl.b64 	%rd37, %rd36, 2;
	add.s64 	%rd8, %rd2, %rd37;
	setp.lt.s32 	%p67, %r1, 1;
	setp.gt.s32 	%p68, %r1, %r74;
	or.pred  	%p69, %p67, %p68;
	@%p69 bra 	$L__BB0_27;
	ld.global.u32 	%r109, [%rd8+-4];
	add.s32 	%r147, %r109, %r147;
$L__BB0_27:
	setp.lt.s32 	%p70, %r1, -1;
	add.s32 	%r110, %r1, 1;
	setp.ge.s32 	%p71, %r110, %r74;
	or.pred  	%p72, %p70, %p71;
	@%p72 bra 	$L__BB0_29;
	ld.global.u32 	%r111, [%rd8+4];
	add.s32 	%r147, %r111, %r147;
$L__BB0_29:
	add.s32 	%r112, %r29, 2;
	mul.lo.s32 	%r42, %r112, %r74;
	cvt.s64.s32 	%rd38, %r42;
	add.s64 	%rd39, %rd3, %rd38;
	shl.b64 	%rd40, %rd39, 2;
	add.s64 	%rd9, %rd2, %rd40;
	@%p43 bra 	$L__BB0_31;
	ld.global.u32 	%r113, [%rd9+-4];
	add.s32 	%r147, %r113, %r147;
$L__BB0_31:
	setp.lt.s32 	%p74, %r1, 0;
	mov.u32 	%r114, %ctaid.y;
	mov.u32 	%r115, %ntid.y;
	mov.u32 	%r116, %tid.y;
	mad.lo.s32 	%r117, %r114, %r115, %r116;
	add.s32 	%r119, %r117, 1;
	setp.ge.u32 	%p75, %r119, %r77;
	or.pred  	%p76, %p74, %p75;
	@%p76 bra 	$L__BB0_33;
	add.s32 	%r120, %r1, %r42;
	mul.wide.s32 	%rd41, %r120, 4;
	add.s64 	%rd42, %rd2, %rd41;
	ld.global.u32 	%r121, [%rd42];
	add.s32 	%r147, %r121, %r147;
$L__BB0_33:
	@%p52 bra 	$L__BB0_35;
	ld.global.u32 	%r122, [%rd9+4];
	add.s32 	%r147, %r122, %r147;
$L__BB0_35:
	add.s32 	%r49, %r3, 1;
	setp.ge.u32 	%p78, %r49, %r76;
	add.s32 	%r50, %r29, %r77;
	mul.lo.s32 	%r51, %r50, %r74;
	cvt.s64.s32 	%rd43, %r51;
	add.s64 	%rd44, %rd3, %rd43;
	shl.b64 	%rd45, %rd44, 2;
	add.s64 	%rd10, %rd2, %rd45;
	or.pred  	%p80, %p58, %p78;
	@%p80 bra 	$L__BB0_37;
	ld.global.u32 	%r123, [%rd10+-4];
	add.s32 	%r147, %r123, %r147;
$L__BB0_37:
	setp.ge.u32 	%p81, %r49, %r76;
	or.pred  	%p83, %p61, %p81;
	@%p83 bra 	$L__BB0_39;
	add.s32 	%r124, %r1, %r51;
	mul.wide.s32 	%rd46, %r124, 4;
	add.s64 	%rd47, %rd2, %rd46;
	ld.global.u32 	%r125, [%rd47];
	add.s32 	%r147, %r125, %r147;
$L__BB0_39:
	setp.ge.u32 	%p84, %r49, %r76;
	or.pred  	%p86, %p66, %p84;
	@%p86 bra 	$L__BB0_41;
	ld.global.u32 	%r126, [%rd10+4];
	add.s32 	%r147, %r126, %r147;
$L__BB0_41:
	setp.ge.u32 	%p87, %r49, %r76;
	mad.lo.s32 	%r58, %r74, %r50, %r74;
	setp.lt.s32 	%p88, %r1, 1;
	setp.gt.s32 	%p89, %r1, %r74;
	or.pred  	%p90, %p88, %p89;
	cvt.s64.s32 	%rd48, %r58;
	add.s64 	%rd49, %rd3, %rd48;
	shl.b64 	%rd50, %rd49, 2;
	add.s64 	%rd11, %rd2, %rd50;
	or.pred  	%p91, %p90, %p87;
	@%p91 bra 	$L__BB0_43;
	ld.global.u32 	%r127, [%rd11+-4];
	add.s32 	%r147, %r127, %r147;
$L__BB0_43:
	setp.ge.u32 	%p92, %r49, %r76;
	setp.lt.s32 	%p93, %r1, 0;
	or.pred  	%p94, %p93, %p92;
	@%p94 bra 	$L__BB0_45;
	add.s32 	%r128, %r1, %r58;
	mul.wide.s32 	%rd51, %r128, 4;
	add.s64 	%rd52, %rd2, %rd51;
	ld.global.u32 	%r129, [%rd52];
	add.s32 	%r147, %r129, %r147;
$L__BB0_45:
	setp.ge.u32 	%p95, %r49, %r76;
	setp.lt.s32 	%p96, %r1, -1;
	add.s32 	%r130, %r1, 1;
	setp.ge.s32 	%p97, %r130, %r74;
	or.pred  	%p98, %p96, %p97;
	or.pred  	%p99, %p98, %p95;
	@%p99 bra 	$L__BB0_47;
	ld.global.u32 	%r131, [%rd11+4];
	add.s32 	%r147, %r131, %r147;
$L__BB0_47:
	setp.ge.u32 	%p100, %r49, %r76;
	add.s32 	%r132, %r50, 2;
	mul.lo.s32 	%r65, %r132, %r74;
	cvt.s64.s32 	%rd53, %r65;
	add.s64 	%rd54, %rd3, %rd53;
	shl.b64 	%rd55, %rd54, 2;
	add.s64 	%rd12, %rd2, %rd55;
	or.pred  	%p102, %p43, %p100;
	@%p102 bra 	$L__BB0_49;
	ld.global.u32 	%r133, [%rd12+-4];
	add.s32 	%r147, %r133, %r147;
$L__BB0_49:
	setp.ge.u32 	%p103, %r49, %r76;
	setp.lt.s32 	%p104, %r1, 0;
	setp.ge.u32 	%p105, %r119, %r77;
	or.pred  	%p106, %p105, %p103;
	or.pred  	%p107, %p106, %p104;
	@%p107 bra 	$L__BB0_51;
	add.s32 	%r140, %r1, %r65;
	mul.wide.s32 	%rd56, %r140, 4;
	add.s64 	%rd57, %rd2, %rd56;
	ld.global.u32 	%r141, [%rd57];
	add.s32 	%r147, %r141, %r147;
$L__BB0_51:
	setp.ge.u32 	%p108, %r49, %r76;
	or.pred  	%p110, %p52, %p108;
	@%p110 bra 	$L__BB0_53;
	ld.global.u32 	%r142, [%rd12+4];
	add.s32 	%r147, %r142, %r147;
$L__BB0_53:
	add.s32 	%r72, %r37, %r1;
	mul.wide.s32 	%rd58, %r72, 4;
	add.s64 	%rd59, %rd2, %rd58;
	ld.global.u32 	%r73, [%rd59];
	setp.eq.s32 	%p111, %r73, 0;
	add.s32 	%r143, %r147, -20;
	setp.gt.u32 	%p112, %r143, -7;
	or.pred  	%p113, %p111, %p112;
	@%p113 bra 	$L__BB0_55;
	add.s64 	%rd63, %rd1, %rd58;
	mov.b32 	%r145, 0;
	st.global.u32 	[%rd63], %r145;
	bra.uni 	$L__BB0_57;
$L__BB0_55:
	setp.ne.s32 	%p114, %r73, 0;
	@%p114 bra 	$L__BB0_57;
	add.s64 	%rd61, %rd1, %rd58;
	mov.b32 	%r144, 1;
	st.global.u32 	[%rd61], %r144;
$L__BB0_57:
	ret;

}


// ===== COMPILED SASS (sm_100) =====

	.target	sm_100

	.elftype	@"ET_EXEC"


//--------------------- .note.nv.tkinfo           --------------------------
	.section	.note.nv.tkinfo,"",@"SHT_NOTE"
	.sectionflags	@"SHF_NOTE_NV_TKINFO"
	.tkinfo
        /*0018*/ 	.word	0x00000002
        /*0030*/ 	.string	""
        /*0030*/ 	.string	"ptxas"
        /*0030*/ 	.string	"Cuda compilation tools, release 13.0, V13.0.88"
        /*0030*/ 	.string	"Build cuda_13.0.r13.0/compiler.36424714_0"
        /*0030*/ 	.string	"-arch sm_100 -m 64 "



//--------------------- .note.nv.cuinfo           --------------------------
	.section	.note.nv.cuinfo,"",@"SHT_NOTE"
	.sectionflags	@"SHF_NOTE_NV_CUINFO"
        /*0018*/ 	.short	0x0002
        /*001a*/ 	.short	0x0064
        /*001c*/ 	.short	0x0082
	.zero		2


//--------------------- .nv.info                  --------------------------
	.section	.nv.info,"",@"SHT_CUDA_INFO"
	.align	4


	//----- nvinfo : EIATTR_REGCOUNT
	.align		4
        /*0000*/ 	.byte	0x04, 0x2f
        /*0002*/ 	.short	(.L_1 - .L_0)
	.align		4
.L_0:
        /*0004*/ 	.word	index@(_Z8lifeStepPiS_iii)
        /*0008*/ 	.word	0x00000020


	//----- nvinfo : EIATTR_FRAME_SIZE
	.align		4
.L_1:
        /*000c*/ 	.byte	0x04, 0x11
        /*000e*/ 	.short	(.L_3 - .L_2)
	.align		4
.L_2:
        /*0010*/ 	.word	index@(_Z8lifeStepPiS_iii)
        /*0014*/ 	.word	0x00000000


	//----- nvinfo : EIATTR_MIN_STACK_SIZE
	.align		4
.L_3:
        /*0018*/ 	.byte	0x04, 0x12
        /*001a*/ 	.short	(.L_5 - .L_4)
	.align		4
.L_4:
        /*001c*/ 	.word	index@(_Z8lifeStepPiS_iii)
        /*0020*/ 	.word	0x00000000
.L_5:


//--------------------- .nv.compat                --------------------------
	.section	.nv.compat,"",@"SHT_CUDA_COMPAT_INFO"
	.align	4
        /*0000*/ 	.byte	0x02, 0x09, 0x00, 0x00, 0x02, 0x02, 0x01, 0x00, 0x02, 0x05, 0x05, 0x00, 0x03, 0x07, 0x01, 0x01
        /*0010*/ 	.byte	0x02, 0x03, 0x00, 0x00, 0x02, 0x06, 0x01, 0x00, 0x04, 0x0b, 0x08, 0x00, 0x09, 0x00, 0x00, 0x00
        /*0020*/ 	.byte	0x00, 0x00, 0x00, 0x00


//--------------------- .nv.info._Z8lifeStepPiS_iii --------------------------
	.section	.nv.info._Z8lifeStepPiS_iii,"",@"SHT_CUDA_INFO"
	.sectionflags	@""
	.align	4


	//----- nvinfo : EIATTR_CUDA_API_VERSION
	.align		4
        /*0000*/ 	.byte	0x04, 0x37
        /*0002*/ 	.short	(.L_7 - .L_6)
.L_6:
        /*0004*/ 	.word	0x00000082


	//----- nvinfo : EIATTR_KPARAM_INFO
	.align		4
.L_7:
        /*0008*/ 	.byte	0x04, 0x17
        /*000a*/ 	.short	(.L_9 - .L_8)
.L_8:
        /*000c*/ 	.word	0x00000000
        /*0010*/ 	.short	0x0004
        /*0012*/ 	.short	0x0018
        /*0014*/ 	.byte	0x00, 0xf0, 0x11, 0x00


	//----- nvinfo : EIATTR_KPARAM_INFO
	.align		4
.L_9:
        /*0018*/ 	.byte	0x04, 0x17
        /*001a*/ 	.short	(.L_11 - .L_10)
.L_10:
        /*001c*/ 	.word	0x00000000
        /*0020*/ 	.short	0x0003
        /*0022*/ 	.short	0x0014
        /*0024*/ 	.byte	0x00, 0xf0, 0x11, 0x00


	//----- nvinfo : EIATTR_KPARAM_INFO
	.align		4
.L_11:
        /*0028*/ 	.byte	0x04, 0x17
        /*002a*/ 	.short	(.L_13 - .L_12)
.L_12:
        /*002c*/ 	.word	0x00000000
        /*0030*/ 	.short	0x0002
        /*0032*/ 	.short	0x0010
        /*0034*/ 	.byte	0x00, 0xf0, 0x11, 0x00


	//----- nvinfo : EIATTR_KPARAM_INFO
	.align		4
.L_13:
        /*0038*/ 	.byte	0x04, 0x17
        /*003a*/ 	.short	(.L_15 - .L_14)
.L_14:
        /*003c*/ 	.word	0x00000000
        /*0040*/ 	.short	0x0001
        /*0042*/ 	.short	0x0008
        /*0044*/ 	.byte	0x00, 0xf5, 0x21, 0x00


	//----- nvinfo : EIATTR_KPARAM_INFO
	.align		4
.L_15:
        /*0048*/ 	.byte	0x04, 0x17
        /*004a*/ 	.short	(.L_17 - .L_16)
.L_16:
        /*004c*/ 	.word	0x00000000
        /*0050*/ 	.short	0x0000
        /*0052*/ 	.short	0x0000
        /*0054*/ 	.byte	0x00, 0xf5, 0x21, 0x00


	//----- nvinfo : EIATTR_SPARSE_MMA_MASK
	.align		4
.L_17:
        /*0058*/ 	.byte	0x03, 0x50
        /*005a*/ 	.short	0x0000


	//----- nvinfo : EIATTR_MAXREG_COUNT
	.align		4
        /*005c*/ 	.byte	0x03, 0x1b
        /*005e*/ 	.short	0x00ff


	//----- nvinfo : EIATTR_MERCURY_ISA_VERSION
	.align		4
        /*0060*/ 	.byte	0x03, 0x5f
        /*0062*/ 	.short	0x0101


	//----- nvinfo : EIATTR_VRC_CTA_INIT_COUNT
	.align		4
        /*0064*/ 	.byte	0x02, 0x4a
	.zero		1
	.zero		1


	//----- nvinfo : EIATTR_EXIT_INSTR_OFFSETS
	.align		4
        /*0068*/ 	.byte	0x04, 0x1c
        /*006a*/ 	.short	(.L_19 - .L_18)


	//   ....[0]....
.L_18:
        /*006c*/ 	.word	0x00000120


	//   ....[1]....
        /*0070*/ 	.word	0x00000cf0


	//   ....[2]....
        /*0074*/ 	.word	0x00000d10


	//   ....[3]....
        /*0078*/ 	.word	0x00000d60


	//----- nvinfo : EIATTR_CBANK_PARAM_SIZE
	.align		4
.L_19:
        /*007c*/ 	.byte	0x03, 0x19
        /*007e*/ 	.short	0x001c


	//----- nvinfo : EIATTR_PARAM_CBANK
	.align		4
        /*0080*/ 	.byte	0x04, 0x0a
        /*0082*/ 	.short	(.L_21 - .L_20)
	.align		4
.L_20:
        /*0084*/ 	.word	index@(.nv.constant0._Z8lifeStepPiS_iii)
        /*0088*/ 	.short	0x0380
        /*008a*/ 	.short	0x001c


	//----- nvinfo : EIATTR_SW_WAR
	.align		4
.L_21:
        /*008c*/ 	.byte	0x04, 0x36
        /*008e*/ 	.short	(.L_23 - .L_22)
.L_22:
        /*0090*/ 	.word	0x00000008
.L_23:


//--------------------- .nv.callgraph             --------------------------
	.section	.nv.callgraph,"",@"SHT_CUDA_CALLGRAPH"
	.align	4
	.sectionentsize	8
	.align		4
        /*0000*/ 	.word	0x00000000
	.align		4
        /*0004*/ 	.word	0xffffffff
	.align		4
        /*0008*/ 	.word	0x00000000
	.align		4
        /*000c*/ 	.word	0xfffffffe
	.align		4
        /*0010*/ 	.word	0x00000000
	.align		4
        /*0014*/ 	.word	0xfffffffd
	.align		4
        /*0018*/ 	.word	0x00000000
	.align		4
        /*001c*/ 	.word	0xfffffffc


//--------------------- .text._Z8lifeStepPiS_iii  --------------------------
	.section	.text._Z8lifeStepPiS_iii,"ax",@progbits
	.align	128
        .global         _Z8lifeStepPiS_iii
        .type           _Z8lifeStepPiS_iii,@function
        .size           _Z8lifeStepPiS_iii,(.L_x_1 - _Z8lifeStepPiS_iii)
        .other          _Z8lifeStepPiS_iii,@"STO_CUDA_ENTRY STV_DEFAULT"
_Z8lifeStepPiS_iii:
.text._Z8lifeStepPiS_iii:
[----:B------:R-:W-:Y:S01]  /*0000*/  LDC R1, c[0x0][0x37c] ;  /* 0x0000df00ff017b82 */ /* 0x000fe20000000800 */
[----:B------:R-:W0:Y:S07]  /*0010*/  S2R R11, SR_TID.Y ;  /* 0x00000000000b7919 */ /* 0x000e2e0000002200 */
[----:B------:R-:W1:Y:S01]  /*0020*/  LDC R17, c[0x0][0x360] ;  /* 0x0000d800ff117b82 */ /* 0x000e620000000800 */
[----:B------:R-:W2:Y:S01]  /*0030*/  LDCU UR8, c[0x0][0x398] ;  /* 0x00007300ff0877ac */ /* 0x000ea20008000800 */
[----:B------:R-:W1:Y:S01]  /*0040*/  S2R R0, SR_TID.X ;  /* 0x0000000000007919 */ /* 0x000e620000002100 */
[----:B------:R-:W3:Y:S05]  /*0050*/  S2R R3, SR_TID.Z ;  /* 0x0000000000037919 */ /* 0x000eea0000002300 */
[----:B------:R-:W0:Y:S08]  /*0060*/  S2UR UR5, SR_CTAID.Y ;  /* 0x00000000000579c3 */ /* 0x000e300000002600 */
[----:B------:R-:W0:Y:S08]  /*0070*/  LDC R20, c[0x0][0x364] ;  /* 0x0000d900ff147b82 */ /* 0x000e300000000800 */
[----:B------:R-:W1:Y:S08]  /*0080*/  S2UR UR4, SR_CTAID.X ;  /* 0x00000000000479c3 */ /* 0x000e700000002500 */
[----:B------:R-:W4:Y:S08]  /*0090*/  LDC.64 R4, c[0x0][0x390] ;  /* 0x0000e400ff047b82 */ /* 0x000f300000000a00 */
[----:B------:R-:W3:Y:S01]  /*00a0*/  S2UR UR6, SR_CTAID.Z ;  /* 0x00000000000679c3 */ /* 0x000ee20000002700 */
[----:B0-----:R-:W-:-:S07]  /*00b0*/  IMAD R20, R20, UR5, R11 ;  /* 0x0000000514147c24 */ /* 0x001fce000f8e020b */
[----:B------:R-:W3:Y:S01]  /*00c0*/  LDC R18, c[0x0][0x368] ;  /* 0x0000da00ff127b82 */ /* 0x000ee20000000800 */
[----:B-1----:R-:W-:Y:S01]  /*00d0*/  IMAD R17, R17, UR4, R0 ;  /* 0x0000000411117c24 */ /* 0x002fe2000f8e0200 */
[----:B----4-:R-:W-:-:S04]  /*00e0*/  ISETP.GE.AND P0, PT, R20, R5, PT ;  /* 0x000000051400720c */ /* 0x010fc80003f06270 */
[----:B------:R-:W-:Y:S01]  /*00f0*/  ISETP.GE.OR P0, PT, R17, R4, P0 ;  /* 0x000000041100720c */ /* 0x000fe20000706670 */
[----:B---3--:R-:W-:-:S05]  /*0100*/  IMAD R18, R18, UR6, R3 ;  /* 0x0000000612127c24 */ /* 0x008fca000f8e0203 */
[----:B--2---:R-:W-:-:S13]  /*0110*/  ISETP.GE.OR P0, PT, R18, UR8, P0 ;  /* 0x0000000812007c0c */ /* 0x004fda0008706670 */
[----:B------:R-:W-:Y:S05]  /*0120*/  @P0 EXIT ;  /* 0x000000000000094d */ /* 0x000fea0003800000 */
[----:B------:R-:W-:Y:S01]  /*0130*/  VIADD R0, R18, 0xffffffff ;  /* 0xffffffff12007836 */ /* 0x000fe20000000000 */
[----:B------:R-:W0:Y:S01]  /*0140*/  LDCU.64 UR10, c[0x0][0x380] ;  /* 0x00007000ff0a77ac */ /* 0x000e220008000a00 */
[----:B------:R-:W-:Y:S01]  /*0150*/  VIADD R14, R20, 0xffffffff ;  /* 0xffffffff140e7836 */ /* 0x000fe20000000000 */
[----:B------:R-:W-:Y:S01]  /*0160*/  ISETP.NE.AND P0, PT, R18, RZ, PT ;  /* 0x000000ff1200720c */ /* 0x000fe20003f05270 */
[----:B------:R-:W1:Y:S01]  /*0170*/  LDC.64 R2, c[0x0][0x380] ;  /* 0x0000e000ff027b82 */ /* 0x000e620000000a00 */
[----:B------:R-:W-:Y:S01]  /*0180*/  ISETP.NE.AND P6, PT, R20, RZ, PT ;  /* 0x000000ff1400720c */ /* 0x000fe20003fc5270 */
[----:B------:R-:W-:Y:S01]  /*0190*/  IMAD R10, R0, R5, R14 ;  /* 0x00000005000a7224 */ /* 0x000fe200078e020e */
[----:B------:R-:W-:Y:S01]  /*01a0*/  ISETP.EQ.OR P1, PT, R20, RZ, !P0 ;  /* 0x000000ff1400720c */ /* 0x000fe20004722670 */
[C---:B------:R-:W-:Y:S01]  /*01b0*/  VIADD R21, R17.reuse, 0x1 ;  /* 0x0000000111157836 */ /* 0x040fe20000000000 */
[----:B------:R-:W-:Y:S01]  /*01c0*/  SHF.R.S32.HI R16, RZ, 0x1f, R17 ;  /* 0x0000001fff107819 */ /* 0x000fe20000011411 */
[----:B------:R-:W-:Y:S01]  /*01d0*/  IMAD R6, R10, R4, RZ ;  /* 0x000000040a067224 */ /* 0x000fe200078e02ff */
[C---:B------:R-:W-:Y:S01]  /*01e0*/  ISETP.LT.OR P1, PT, R17.reuse, RZ, P1 ;  /* 0x000000ff1100720c */ /* 0x040fe20000f21670 */
[----:B------:R-:W2:Y:S01]  /*01f0*/  LDCU.64 UR6, c[0x0][0x358] ;  /* 0x00006b00ff0677ac */ /* 0x000ea20008000a00 */
[----:B------:R-:W-:-:S02]  /*0200*/  ISETP.LT.OR P6, PT, R17, 0x1, !P6 ;  /* 0x000000011100780c */ /* 0x000fc400077c1670 */
[----:B------:R-:W-:Y:S02]  /*0210*/  IADD3 R7, P2, PT, R17, R6, RZ ;  /* 0x0000000611077210 */ /* 0x000fe40007f5e0ff */
[----:B------:R-:W-:Y:S02]  /*0220*/  ISETP.GE.AND P3, PT, R21, R4, PT ;  /* 0x000000041500720c */ /* 0x000fe40003f66270 */
[----:B------:R-:W-:Y:S02]  /*0230*/  LEA.HI.X.SX32 R12, R6, R16, 0x1, P2 ;  /* 0x00000010060c7211 */ /* 0x000fe400010f0eff */
[----:B0-----:R-:W-:Y:S02]  /*0240*/  LEA R8, P2, R7, UR10, 0x2 ;  /* 0x0000000a07087c11 */ /* 0x001fe4000f8410ff */
[----:B------:R-:W-:Y:S01]  /*0250*/  ISETP.EQ.OR P6, PT, R18, RZ, P6 ;  /* 0x000000ff1200720c */ /* 0x000fe200037c2670 */
[----:B------:R-:W-:Y:S01]  /*0260*/  @!P1 IMAD.IADD R23, R17, 0x1, R6 ;  /* 0x0000000111179824 */ /* 0x000fe200078e0206 */
[----:B------:R-:W-:Y:S01]  /*0270*/  LEA.HI.X R9, R7, UR11, R12, 0x2, P2 ;  /* 0x0000000b07097c11 */ /* 0x000fe200090f140c */
[----:B------:R-:W-:Y:S01]  /*0280*/  IMAD R7, R0, R5, R20 ;  /* 0x0000000500077224 */ /* 0x000fe200078e0214 */
[C---:B------:R-:W-:Y:S01]  /*0290*/  ISETP.GT.AND P3, PT, R17.reuse, -0x2, !P3 ;  /* 0xfffffffe1100780c */ /* 0x040fe20005f64270 */
[----:B------:R-:W-:Y:S01]  /*02a0*/  IMAD.MOV.U32 R0, RZ, RZ, RZ ;  /* 0x000000ffff007224 */ /* 0x000fe200078e00ff */
[-C--:B------:R-:W-:Y:S01]  /*02b0*/  ISETP.GT.AND P4, PT, R17, R4.reuse, PT ;  /* 0x000000041100720c */ /* 0x080fe20003f84270 */
[----:B------:R-:W-:Y:S01]  /*02c0*/  IMAD R12, R7, R4, RZ ;  /* 0x00000004070c7224 */ /* 0x000fe200078e02ff */
[----:B------:R-:W-:Y:S01]  /*02d0*/  ISETP.EQ.OR P2, PT, R20, RZ, !P3 ;  /* 0x000000ff1400720c */ /* 0x000fe20005f42670 */
[----:B-1----:R-:W-:Y:S01]  /*02e0*/  @!P1 IMAD.WIDE R22, R23, 0x4, R2 ;  /* 0x0000000417169825 */ /* 0x002fe200078e0202 */
[----:B------:R-:W-:-:S02]  /*02f0*/  ISETP.LT.OR P0, PT, R17, RZ, !P0 ;  /* 0x000000ff1100720c */ /* 0x000fc40004701670 */
[C---:B------:R-:W-:Y:S01]  /*0300*/  ISETP.GT.AND P4, PT, R17.reuse, RZ, !P4 ;  /* 0x000000ff1100720c */ /* 0x040fe20006784270 */
[----:B--2---:R-:W2:Y:S01]  /*0310*/  @!P6 LDG.E R0, desc[UR6][R8.64+-0x4] ;  /* 0xfffffc060800e981 */ /* 0x004ea2000c1e1900 */
[C---:B------:R-:W-:Y:S02]  /*0320*/  ISETP.EQ.OR P2, PT, R18.reuse, RZ, P2 ;  /* 0x000000ff1200720c */ /* 0x040fe40001742670 */
[----:B------:R-:W-:Y:S01]  /*0330*/  IADD3 R7, P5, PT, R17, R12, RZ ;  /* 0x0000000c11077210 */ /* 0x000fe20007fbe0ff */
[----:B------:R-:W2:Y:S01]  /*0340*/  @!P1 LDG.E R23, desc[UR6][R22.64] ;  /* 0x0000000616179981 */ /* 0x000ea2000c1e1900 */
[----:B------:R-:W-:Y:S02]  /*0350*/  ISETP.EQ.OR P6, PT, R18, RZ, !P4 ;  /* 0x000000ff1200720c */ /* 0x000fe400067c2670 */
[----:B------:R-:W-:Y:S02]  /*0360*/  LEA.HI.X.SX32 R24, R12, R16, 0x1, P5 ;  /* 0x000000100c187211 */ /* 0x000fe400028f0eff */
[----:B------:R-:W-:Y:S01]  /*0370*/  LEA R6, P5, R7, UR10, 0x2 ;  /* 0x0000000a07067c11 */ /* 0x000fe2000f8a10ff */
[----:B------:R-:W-:-:S03]  /*0380*/  @!P0 IMAD.IADD R13, R17, 0x1, R12 ;  /* 0x00000001110d8824 */ /* 0x000fc600078e020c */
[----:B------:R-:W-:Y:S01]  /*0390*/  LEA.HI.X R7, R7, UR11, R24, 0x2, P5 ;  /* 0x0000000b07077c11 */ /* 0x000fe2000a8f1418 */
[----:B------:R0:W3:Y:S01]  /*03a0*/  @!P2 LDG.E R15, desc[UR6][R8.64+0x4] ;  /* 0x00000406080fa981 */ /* 0x0000e2000c1e1900 */
[----:B------:R-:W-:Y:S01]  /*03b0*/  ISETP.EQ.OR P5, PT, R18, RZ, !P3 ;  /* 0x000000ff1200720c */ /* 0x000fe20005fa2670 */
[----:B------:R-:W-:Y:S02]  /*03c0*/  @!P0 IMAD.WIDE R12, R13, 0x4, R2 ;  /* 0x000000040d0c8825 */ /* 0x000fe400078e0202 */
[----:B------:R-:W4:Y:S04]  /*03d0*/  @!P6 LDG.E R19, desc[UR6][R6.64+-0x4] ;  /* 0xfffffc060613e981 */ /* 0x000f28000c1e1900 */
[----:B------:R-:W5:Y:S06]  /*03e0*/  @!P0 LDG.E R13, desc[UR6][R12.64] ;  /* 0x000000060c0d8981 */ /* 0x000f6c000c1e1900 */
[----:B------:R1:W5:Y:S01]  /*03f0*/  @!P5 LDG.E R25, desc[UR6][R6.64+0x4] ;  /* 0x000004060619d981 */ /* 0x000362000c1e1900 */
[----:B------:R-:W-:-:S02]  /*0400*/  VIADD R20, R20, 0x1 ;  /* 0x0000000114147836 */ /* 0x000fc40000000000 */
[----:B0-----:R-:W-:-:S04]  /*0410*/  VIADD R9, R10, 0x2 ;  /* 0x000000020a097836 */ /* 0x001fc80000000000 */
[----:B------:R-:W-:Y:S02]  /*0420*/  IMAD R22, R9, R4, RZ ;  /* 0x0000000409167224 */ /* 0x000fe400078e02ff */
[----:B--2---:R-:W-:Y:S01]  /*0430*/  @!P1 IMAD.IADD R0, R0, 0x1, R23 ;  /* 0x0000000100009824 */ /* 0x004fe200078e0217 */
[----:B------:R-:W-:-:S04]  /*0440*/  ISETP.GE.U32.AND P1, PT, R20, R5, PT ;  /* 0x000000051400720c */ /* 0x000fc80003f26070 */
[----:B------:R-:W-:Y:S01]  /*0450*/  ISETP.LT.OR P1, PT, R17, RZ, P1 ;  /* 0x000000ff1100720c */ /* 0x000fe20000f21670 */
[----:B---3--:R-:W-:-:S03]  /*0460*/  @!P2 IMAD.IADD R0, R0, 0x1, R15 ;  /* 0x000000010000a824 */ /* 0x008fc600078e020f */
[----:B------:R-:W-:Y:S02]  /*0470*/  ISETP.EQ.OR P2, PT, R18, RZ, P1 ;  /* 0x000000ff1200720c */ /* 0x000fe40000f42670 */
[----:B------:R-:W-:Y:S01]  /*0480*/  ISETP.LT.U32.AND P1, PT, R20, R5, P4 ;  /* 0x000000051400720c */ /* 0x000fe20002721070 */
[----:B----4-:R-:W-:-:S03]  /*0490*/  @!P6 IMAD.IADD R0, R0, 0x1, R19 ;  /* 0x000000010000e824 */ /* 0x010fc600078e0213 */
[----:B------:R-:W-:Y:S01]  /*04a0*/  ISETP.EQ.OR P6, PT, R18, RZ, !P1 ;  /* 0x000000ff1200720c */ /* 0x000fe20004fc2670 */
[----:B-----5:R-:W-:Y:S01]  /*04b0*/  @!P0 IMAD.IADD R0, R0, 0x1, R13 ;  /* 0x0000000100008824 */ /* 0x020fe200078e020d */
[----:B-1----:R-:W-:-:S04]  /*04c0*/  IADD3 R6, P0, PT, R17, R22, RZ ;  /* 0x0000001611067210 */ /* 0x002fc80007f1e0ff */
[----:B------:R-:W-:Y:S01]  /*04d0*/  LEA.HI.X.SX32 R7, R22, R16, 0x1, P0 ;  /* 0x0000001016077211 */ /* 0x000fe200000f0eff */
[----:B------:R-:W-:Y:S01]  /*04e0*/  @!P5 IMAD.IADD R0, R0, 0x1, R25 ;  /* 0x000000010000d824 */ /* 0x000fe200078e0219 */
[----:B------:R-:W-:Y:S01]  /*04f0*/  LEA R8, P5, R6, UR10, 0x2 ;  /* 0x0000000a06087c11 */ /* 0x000fe2000f8a10ff */
[----:B------:R-:W-:-:S03]  /*0500*/  @!P2 IMAD.IADD R25, R17, 0x1, R22 ;  /* 0x000000011119a824 */ /* 0x000fc600078e0216 */
[----:B------:R-:W-:Y:S01]  /*0510*/  LEA.HI.X R9, R6, UR11, R7, 0x2, P5 ;  /* 0x0000000b06097c11 */ /* 0x000fe2000a8f1407 */
[----:B------:R-:W-:Y:S01]  /*0520*/  @!P2 IMAD.WIDE R24, R25, 0x4, R2 ;  /* 0x000000041918a825 */ /* 0x000fe200078e0202 */
[----:B------:R-:W-:-:S03]  /*0530*/  ISETP.LT.U32.AND P0, PT, R20, R5, P3 ;  /* 0x000000051400720c */ /* 0x000fc60001f01070 */
[----:B------:R-:W2:Y:S01]  /*0540*/  @!P6 LDG.E R7, desc[UR6][R8.64+-0x4] ;  /* 0xfffffc060807e981 */ /* 0x000ea2000c1e1900 */
[----:B------:R-:W-:-:S03]  /*0550*/  ISETP.EQ.OR P5, PT, R18, RZ, !P0 ;  /* 0x000000ff1200720c */ /* 0x000fc600047a2670 */
[----:B------:R0:W3:Y:S10]  /*0560*/  @!P2 LDG.E R25, desc[UR6][R24.64] ;  /* 0x000000061819a981 */ /* 0x0000f4000c1e1900 */
[----:B------:R1:W4:Y:S01]  /*0570*/  @!P5 LDG.E R13, desc[UR6][R8.64+0x4] ;  /* 0x00000406080dd981 */ /* 0x000322000c1e1900 */
[----:B------:R-:W-:-:S04]  /*0580*/  IMAD.IADD R19, R10, 0x1, R5 ;  /* 0x000000010a137824 */ /* 0x000fc800078e0205 */
[CC--:B------:R-:W-:Y:S01]  /*0590*/  IMAD R28, R19.reuse, R4.reuse, RZ ;  /* 0x00000004131c7224 */ /* 0x0c0fe200078e02ff */
[----:B------:R-:W5:Y:S01]  /*05a0*/  LDC R12, c[0x0][0x364] ;  /* 0x0000d900ff0c7b82 */ /* 0x000f620000000800 */
[CC--:B------:R-:W-:Y:S02]  /*05b0*/  IMAD R20, R19.reuse, R4.reuse, R4 ;  /* 0x0000000413147224 */ /* 0x0c0fe400078e0204 */
[C---:B------:R-:W-:Y:S02]  /*05c0*/  VIADD R15, R19.reuse, 0x2 ;  /* 0x00000002130f7836 */ /* 0x040fe40000000000 */
[----:B------:R-:W-:Y:S02]  /*05d0*/  IMAD.IADD R19, R19, 0x1, R5 ;  /* 0x0000000113137824 */ /* 0x000fe400078e0205 */
[-C--:B0-----:R-:W-:Y:S02]  /*05e0*/  IMAD R24, R15, R4.reuse, RZ ;  /* 0x000000040f187224 */ /* 0x081fe400078e02ff */
[----:B------:R-:W-:Y:S01]  /*05f0*/  IMAD R22, R19, R4, RZ ;  /* 0x0000000413167224 */ /* 0x000fe200078e02ff */
[----:B------:R-:W-:-:S02]  /*0600*/  P2R R23, PR, RZ, 0x1 ;  /* 0x00000001ff177803 */ /* 0x000fc40000000000 */
[CC--:B------:R-:W-:Y:S02]  /*0610*/  ISETP.LT.U32.AND P0, PT, R14.reuse, R5.reuse, P4 ;  /* 0x000000050e00720c */ /* 0x0c0fe40002701070 */
[----:B------:R-:W-:Y:S02]  /*0620*/  ISETP.GT.AND P4, PT, R17, R4, PT ;  /* 0x000000041100720c */ /* 0x000fe40003f84270 */
[----:B------:R-:W-:Y:S01]  /*0630*/  ISETP.LT.U32.AND P3, PT, R14, R5, P3 ;  /* 0x000000050e00720c */ /* 0x000fe20001f61070 */
[----:B-----5:R-:W-:-:S04]  /*0640*/  IMAD R26, R12, UR5, R11 ;  /* 0x000000050c1a7c24 */ /* 0x020fc8000f8e020b */
[----:B------:R-:W-:Y:S01]  /*0650*/  VIADD R26, R26, 0x1 ;  /* 0x000000011a1a7836 */ /* 0x000fe20000000000 */
[C---:B------:R-:W-:Y:S01]  /*0660*/  ISETP.LT.OR P4, PT, R17.reuse, 0x1, P4 ;  /* 0x000000011100780c */ /* 0x040fe20002781670 */
[----:B--2---:R-:W-:Y:S01]  /*0670*/  @!P6 IMAD.IADD R0, R0, 0x1, R7 ;  /* 0x000000010000e824 */ /* 0x004fe200078e0207 */
[----:B------:R-:W-:-:S03]  /*0680*/  IADD3 R7, P6, PT, R17, R28, RZ ;  /* 0x0000001c11077210 */ /* 0x000fc60007fde0ff */
[----:B---3--:R-:W-:Y:S01]  /*0690*/  @!P2 IMAD.IADD R0, R0, 0x1, R25 ;  /* 0x000000010000a824 */ /* 0x008fe200078e0219 */
[----:B------:R-:W-:Y:S02]  /*06a0*/  LEA.HI.X.SX32 R10, R28, R16, 0x1, P6 ;  /* 0x000000101c0a7211 */ /* 0x000fe400030f0eff */
[----:B------:R-:W-:-:S04]  /*06b0*/  LEA R6, P2, R7, UR10, 0x2 ;  /* 0x0000000a07067c11 */ /* 0x000fc8000f8410ff */
[----:B------:R-:W-:Y:S02]  /*06c0*/  LEA.HI.X R7, R7, UR11, R10, 0x2, P2 ;  /* 0x0000000b07077c11 */ /* 0x000fe400090f140a */
[----:B-1----:R-:W-:Y:S01]  /*06d0*/  IADD3 R9, P2, PT, R17, R20, RZ ;  /* 0x0000001411097210 */ /* 0x002fe20007f5e0ff */
[----:B----4-:R-:W-:Y:S02]  /*06e0*/  @!P5 IMAD.IADD R0, R0, 0x1, R13 ;  /* 0x000000010000d824 */ /* 0x010fe400078e020d */
[----:B------:R-:W2:Y:S01]  /*06f0*/  @P0 LDG.E R29, desc[UR6][R6.64+-0x4] ;  /* 0xfffffc06061d0981 */ /* 0x000ea2000c1e1900 */
[----:B------:R-:W-:Y:S02]  /*0700*/  LEA.HI.X.SX32 R10, R20, R16, 0x1, P2 ;  /* 0x00000010140a7211 */ /* 0x000fe400010f0eff */
[----:B------:R-:W-:Y:S02]  /*0710*/  ISETP.GE.U32.AND P2, PT, R14, R5, PT ;  /* 0x000000050e00720c */ /* 0x000fe40003f46070 */
[----:B------:R-:W-:-:S02]  /*0720*/  LEA R8, P6, R9, UR10, 0x2 ;  /* 0x0000000a09087c11 */ /* 0x000fc4000f8c10ff */
[C---:B------:R-:W-:Y:S02]  /*0730*/  IADD3 R15, P5, PT, R17.reuse, R24, RZ ;  /* 0x00000018110f7210 */ /* 0x040fe40007fbe0ff */
[----:B------:R-:W-:Y:S02]  /*0740*/  ISETP.GT.AND P2, PT, R17, -0x1, !P2 ;  /* 0xffffffff1100780c */ /* 0x000fe40005744270 */
[----:B------:R-:W-:Y:S02]  /*0750*/  LEA.HI.X R9, R9, UR11, R10, 0x2, P6 ;  /* 0x0000000b09097c11 */ /* 0x000fe4000b0f140a */
[----:B------:R-:W-:Y:S02]  /*0760*/  LEA.HI.X.SX32 R25, R24, R16, 0x1, P5 ;  /* 0x0000001018197211 */ /* 0x000fe400028f0eff */
[----:B------:R-:W-:Y:S02]  /*0770*/  LEA R10, P5, R15, UR10, 0x2 ;  /* 0x0000000a0f0a7c11 */ /* 0x000fe4000f8a10ff */
[----:B------:R-:W-:-:S02]  /*0780*/  IADD3 R13, P6, PT, R17, R22, RZ ;  /* 0x00000016110d7210 */ /* 0x000fc40007fde0ff */
[----:B------:R-:W-:Y:S02]  /*0790*/  LEA.HI.X R11, R15, UR11, R25, 0x2, P5 ;  /* 0x0000000b0f0b7c11 */ /* 0x000fe4000a8f1419 */
[----:B------:R-:W-:Y:S02]  /*07a0*/  LEA.HI.X.SX32 R15, R22, R16, 0x1, P6 ;  /* 0x00000010160f7211 */ /* 0x000fe400030f0eff */
[----:B------:R-:W-:-:S04]  /*07b0*/  LEA R12, P5, R13, UR10, 0x2 ;  /* 0x0000000a0d0c7c11 */ /* 0x000fc8000f8a10ff */
[----:B------:R-:W-:Y:S01]  /*07c0*/  LEA.HI.X R13, R13, UR11, R15, 0x2, P5 ;  /* 0x0000000b0d0d7c11 */ /* 0x000fe2000a8f140f */
[----:B------:R-:W-:Y:S01]  /*07d0*/  @P2 IMAD.IADD R15, R17, 0x1, R28 ;  /* 0x00000001110f2824 */ /* 0x000fe200078e021c */
[----:B------:R-:W-:Y:S01]  /*07e0*/  ISETP.GE.U32.AND P5, PT, R26, R5, PT ;  /* 0x000000051a00720c */ /* 0x000fe20003fa6070 */
[----:B------:R-:W3:Y:S01]  /*07f0*/  @P3 LDG.E R28, desc[UR6][R6.64+0x4] ;  /* 0x00000406061c3981 */ /* 0x000ee2000c1e1900 */
[----:B------:R-:W-:Y:S01]  /*0800*/  ISETP.GE.AND P6, PT, R21, R4, PT ;  /* 0x000000041500720c */ /* 0x000fe20003fc6270 */
[----:B------:R-:W-:Y:S01]  /*0810*/  @P2 IMAD.WIDE R14, R15, 0x4, R2 ;  /* 0x000000040f0e2825 */ /* 0x000fe200078e0202 */
[C---:B------:R-:W-:Y:S01]  /*0820*/  ISETP.LT.OR P5, PT, R17.reuse, RZ, P5 ;  /* 0x000000ff1100720c */ /* 0x040fe20002fa1670 */
[----:B------:R-:W4:Y:S01]  /*0830*/  @!P4 LDG.E R21, desc[UR6][R8.64+-0x4] ;  /* 0xfffffc060815c981 */ /* 0x000f22000c1e1900 */
[----:B------:R-:W-:-:S03]  /*0840*/  ISETP.LT.OR P6, PT, R17, -0x1, P6 ;  /* 0xffffffff1100780c */ /* 0x000fc600037c1670 */
[----:B------:R-:W5:Y:S08]  /*0850*/  @P2 LDG.E R15, desc[UR6][R14.64] ;  /* 0x000000060e0f2981 */ /* 0x000f70000c1e1900 */
[----:B------:R-:W-:Y:S02]  /*0860*/  @!P5 IMAD.IADD R25, R17, 0x1, R24 ;  /* 0x000000011119d824 */ /* 0x000fe400078e0218 */
[----:B------:R-:W4:Y:S02]  /*0870*/  @!P6 LDG.E R9, desc[UR6][R8.64+0x4] ;  /* 0x000004060809e981 */ /* 0x000f24000c1e1900 */
[----:B------:R-:W-:-:S02]  /*0880*/  @!P5 IMAD.WIDE R24, R25, 0x4, R2 ;  /* 0x000000041918d825 */ /* 0x000fc400078e0202 */
[----:B------:R-:W4:Y:S04]  /*0890*/  @P1 LDG.E R14, desc[UR6][R10.64+-0x4] ;  /* 0xfffffc060a0e1981 */ /* 0x000f28000c1e1900 */
[----:B------:R-:W4:Y:S01]  /*08a0*/  @!P5 LDG.E R25, desc[UR6][R24.64] ;  /* 0x000000061819d981 */ /* 0x000f22000c1e1900 */
[----:B------:R-:W-:Y:S01]  /*08b0*/  P2R R27, PR, RZ, 0x1 ;  /* 0x00000001ff1b7803 */ /* 0x000fe20000000000 */
[----:B------:R-:W-:Y:S02]  /*08c0*/  VIADD R18, R18, 0x1 ;  /* 0x0000000112127836 */ /* 0x000fe40000000000 */
[----:B--2---:R-:W-:Y:S01]  /*08d0*/  @P0 IMAD.IADD R0, R0, 0x1, R29 ;  /* 0x0000000100000824 */ /* 0x004fe200078e021d */
[----:B------:R-:W-:-:S13]  /*08e0*/  ISETP.NE.AND P0, PT, R23, RZ, PT ;  /* 0x000000ff1700720c */ /* 0x000fda0003f05270 */
[----:B------:R-:W2:Y:S01]  /*08f0*/  @P0 LDG.E R11, desc[UR6][R10.64+0x4] ;  /* 0x000004060a0b0981 */ /* 0x000ea2000c1e1900 */
[----:B-----5:R-:W-:-:S04]  /*0900*/  @P2 IMAD.IADD R0, R0, 0x1, R15 ;  /* 0x0000000100002824 */ /* 0x020fc800078e020f */
[----:B---3--:R-:W-:-:S04]  /*0910*/  @P3 IMAD.IADD R0, R0, 0x1, R28 ;  /* 0x0000000100003824 */ /* 0x008fc800078e021c */
[----:B----4-:R-:W-:-:S04]  /*0920*/  @!P4 IMAD.IADD R0, R0, 0x1, R21 ;  /* 0x000000010000c824 */ /* 0x010fc800078e0215 */
[----:B------:R-:W-:-:S04]  /*0930*/  @!P6 IMAD.IADD R0, R0, 0x1, R9 ;  /* 0x000000010000e824 */ /* 0x000fc800078e0209 */
[----:B------:R-:W-:-:S04]  /*0940*/  @P1 IMAD.IADD R0, R0, 0x1, R14 ;  /* 0x0000000100001824 */ /* 0x000fc800078e020e */
[----:B------:R-:W-:Y:S01]  /*0950*/  @!P5 IMAD.IADD R0, R0, 0x1, R25 ;  /* 0x000000010000d824 */ /* 0x000fe200078e0219 */
[----:B------:R-:W-:-:S04]  /*0960*/  ISETP.NE.AND P5, PT, R27, RZ, PT ;  /* 0x000000ff1b00720c */ /* 0x000fc80003fa5270 */
[C---:B------:R-:W-:Y:S02]  /*0970*/  ISETP.GE.U32.OR P5, PT, R18.reuse, UR8, !P5 ;  /* 0x0000000812007c0c */ /* 0x040fe4000efa6470 */
[----:B------:R-:W-:-:S11]  /*0980*/  ISETP.GE.U32.OR P2, PT, R18, UR8, !P2 ;  /* 0x0000000812007c0c */ /* 0x000fd6000d746470 */
[----:B------:R-:W3:Y:S02]  /*0990*/  @!P5 LDG.E R7, desc[UR6][R12.64+-0x4] ;  /* 0xfffffc060c07d981 */ /* 0x000ee4000c1e1900 */
[----:B------:R-:W-:-:S04]  /*09a0*/  @!P2 IMAD.IADD R9, R17, 0x1, R22 ;  /* 0x000000011109a824 */ /* 0x000fc800078e0216 */
[----:B------:R-:W-:-:S06]  /*09b0*/  @!P2 IMAD.WIDE R8, R9, 0x4, R2 ;  /* 0x000000040908a825 */ /* 0x000fcc00078e0202 */
[----:B------:R-:W4:Y:S01]  /*09c0*/  @!P2 LDG.E R9, desc[UR6][R8.64] ;  /* 0x000000060809a981 */ /* 0x000f22000c1e1900 */
[C---:B------:R-:W-:Y:S02]  /*09d0*/  IMAD R14, R19.reuse, R4, R4 ;  /* 0x00000004130e7224 */ /* 0x040fe400078e0204 */
[----:B------:R-:W-:-:S04]  /*09e0*/  VIADD R19, R19, 0x2 ;  /* 0x0000000213137836 */ /* 0x000fc80000000000 */
[----:B------:R-:W-:Y:S01]  /*09f0*/  IMAD R22, R19, R4, RZ ;  /* 0x0000000413167224 */ /* 0x000fe200078e02ff */
[C---:B------:R-:W-:Y:S02]  /*0a00*/  ISETP.GE.U32.OR P3, PT, R18.reuse, UR8, !P3 ;  /* 0x0000000812007c0c */ /* 0x040fe4000df66470 */
[C---:B------:R-:W-:Y:S02]  /*0a10*/  ISETP.GE.U32.OR P4, PT, R18.reuse, UR8, P4 ;  /* 0x0000000812007c0c */ /* 0x040fe4000a786470 */
[C---:B------:R-:W-:Y:S02]  /*0a20*/  ISETP.GE.U32.OR P6, PT, R18.reuse, UR8, P6 ;  /* 0x0000000812007c0c */ /* 0x040fe4000b7c6470 */
[----:B------:R-:W-:-:S07]  /*0a30*/  ISETP.GE.U32.OR P1, PT, R18, UR8, !P1 ;  /* 0x0000000812007c0c */ /* 0x000fce000cf26470 */
[----:B------:R-:W5:Y:S01]  /*0a40*/  @!P3 LDG.E R13, desc[UR6][R12.64+0x4] ;  /* 0x000004060c0db981 */ /* 0x000f62000c1e1900 */
[----:B--2---:R-:W-:Y:S01]  /*0a50*/  @P0 IMAD.IADD R0, R0, 0x1, R11 ;  /* 0x0000000100000824 */ /* 0x004fe200078e020b */
[----:B------:R-:W-:-:S03]  /*0a60*/  ISETP.GE.U32.OR P0, PT, R18, UR8, !P0 ;  /* 0x0000000812007c0c */ /* 0x000fc6000c706470 */
[----:B---3--:R-:W-:Y:S01]  /*0a70*/  @!P5 IMAD.IADD R0, R0, 0x1, R7 ;  /* 0x000000010000d824 */ /* 0x008fe200078e0207 */
[----:B------:R-:W-:-:S04]  /*0a80*/  IADD3 R7, P5, PT, R17, R14, RZ ;  /* 0x0000000e11077210 */ /* 0x000fc80007fbe0ff */
[----:B------:R-:W-:Y:S02]  /*0a90*/  LEA.HI.X.SX32 R4, R14, R16, 0x1, P5 ;  /* 0x000000100e047211 */ /* 0x000fe400028f0eff */
[----:B------:R-:W-:-:S04]  /*0aa0*/  LEA R6, P5, R7, UR10, 0x2 ;  /* 0x0000000a07067c11 */ /* 0x000fc8000f8a10ff */
[----:B------:R-:W-:Y:S02]  /*0ab0*/  LEA.HI.X R7, R7, UR11, R4, 0x2, P5 ;  /* 0x0000000b07077c11 */ /* 0x000fe4000a8f1404 */
[----:B------:R-:W-:Y:S01]  /*0ac0*/  IADD3 R4, P5, PT, R17, R22, RZ ;  /* 0x0000001611047210 */ /* 0x000fe20007fbe0ff */
[----:B----4-:R-:W-:Y:S01]  /*0ad0*/  @!P2 IMAD.IADD R0, R0, 0x1, R9 ;  /* 0x000000010000a824 */ /* 0x010fe200078e0209 */
[----:B------:R-:W-:Y:S01]  /*0ae0*/  ISETP.GE.U32.AND P2, PT, R18, UR8, PT ;  /* 0x0000000812007c0c */ /* 0x000fe2000bf46070 */
[----:B------:R-:W2:Y:S01]  /*0af0*/  @!P4 LDG.E R15, desc[UR6][R6.64+-0x4] ;  /* 0xfffffc06060fc981 */ /* 0x000ea2000c1e1900 */
[----:B------:R-:W-:Y:S02]  /*0b00*/  LEA.HI.X.SX32 R11, R22, R16, 0x1, P5 ;  /* 0x00000010160b7211 */ /* 0x000fe400028f0eff */
[C---:B------:R-:W-:Y:S01]  /*0b10*/  LEA R8, P5, R4.reuse, UR10, 0x2 ;  /* 0x0000000a04087c11 */ /* 0x040fe2000f8a10ff */
[----:B------:R-:W3:Y:S03]  /*0b20*/  @!P6 LDG.E R19, desc[UR6][R6.64+0x4] ;  /* 0x000004060613e981 */ /* 0x000ee6000c1e1900 */
[----:B------:R-:W-:-:S02]  /*0b30*/  LEA.HI.X R9, R4, UR11, R11, 0x2, P5 ;  /* 0x0000000b04097c11 */ /* 0x000fc4000a8f140b */
[C---:B------:R-:W-:Y:S02]  /*0b40*/  ISETP.LT.OR P5, PT, R17.reuse, RZ, P2 ;  /* 0x000000ff1100720c */ /* 0x040fe400017a1670 */
[----:B------:R-:W-:Y:S01]  /*0b50*/  ISETP.GE.U32.OR P2, PT, R26, R5, P2 ;  /* 0x000000051a00720c */ /* 0x000fe20001746470 */
[----:B------:R-:W4:Y:S03]  /*0b60*/  @!P1 LDG.E R21, desc[UR6][R8.64+-0x4] ;  /* 0xfffffc0608159981 */ /* 0x000f26000c1e1900 */
[C---:B------:R-:W-:Y:S01]  /*0b70*/  ISETP.LT.OR P2, PT, R17.reuse, RZ, P2 ;  /* 0x000000ff1100720c */ /* 0x040fe20001741670 */
[----:B------:R-:W4:Y:S06]  /*0b80*/  @!P0 LDG.E R23, desc[UR6][R8.64+0x4] ;  /* 0x0000040608178981 */ /* 0x000f2c000c1e1900 */
[----:B------:R-:W-:-:S04]  /*0b90*/  @!P5 IMAD.IADD R5, R17, 0x1, R14 ;  /* 0x000000011105d824 */ /* 0x000fc800078e020e */
[----:B------:R-:W-:-:S04]  /*0ba0*/  @!P5 IMAD.WIDE R4, R5, 0x4, R2 ;  /* 0x000000040504d825 */ /* 0x000fc800078e0202 */
[----:B------:R-:W-:Y:S02]  /*0bb0*/  @!P2 IMAD.IADD R11, R17, 0x1, R22 ;  /* 0x00000001110ba824 */ /* 0x000fe400078e0216 */
[----:B------:R-:W3:Y:S02]  /*0bc0*/  @!P5 LDG.E R5, desc[UR6][R4.64] ;  /* 0x000000060405d981 */ /* 0x000ee4000c1e1900 */
[----:B------:R-:W-:-:S06]  /*0bd0*/  @!P2 IMAD.WIDE R10, R11, 0x4, R2 ;  /* 0x000000040b0aa825 */ /* 0x000fcc00078e0202 */
[----:B------:R-:W4:Y:S01]  /*0be0*/  @!P2 LDG.E R11, desc[UR6][R10.64] ;  /* 0x000000060a0ba981 */ /* 0x000f22000c1e1900 */
[----:B------:R-:W-:-:S04]  /*0bf0*/  IMAD.IADD R17, R17, 0x1, R20 ;  /* 0x0000000111117824 */ /* 0x000fc800078e0214 */
[----:B------:R-:W-:-:S05]  /*0c00*/  IMAD.WIDE R2, R17, 0x4, R2 ;  /* 0x0000000411027825 */ /* 0x000fca00078e0202 */
[----:B------:R-:W4:Y:S01]  /*0c10*/  LDG.E R12, desc[UR6][R2.64] ;  /* 0x00000006020c7981 */ /* 0x000f22000c1e1900 */
[----:B-----5:R-:W-:-:S04]  /*0c20*/  @!P3 IMAD.IADD R0, R0, 0x1, R13 ;  /* 0x000000010000b824 */ /* 0x020fc800078e020d */
[----:B--2---:R-:W-:-:S04]  /*0c30*/  @!P4 IMAD.IADD R0, R0, 0x1, R15 ;  /* 0x000000010000c824 */ /* 0x004fc800078e020f */
[----:B---3--:R-:W-:-:S04]  /*0c40*/  @!P5 IMAD.IADD R0, R0, 0x1, R5 ;  /* 0x000000010000d824 */ /* 0x008fc800078e0205 */
[----:B------:R-:W-:-:S04]  /*0c50*/  @!P6 IMAD.IADD R0, R0, 0x1, R19 ;  /* 0x000000010000e824 */ /* 0x000fc800078e0213 */
[----:B----4-:R-:W-:-:S04]  /*0c60*/  @!P1 IMAD.IADD R0, R0, 0x1, R21 ;  /* 0x0000000100009824 */ /* 0x010fc800078e0215 */
[----:B------:R-:W-:-:S04]  /*0c70*/  @!P2 IMAD.IADD R0, R0, 0x1, R11 ;  /* 0x000000010000a824 */ /* 0x000fc800078e020b */
[----:B------:R-:W-:-:S04]  /*0c80*/  @!P0 IMAD.IADD R0, R0, 0x1, R23 ;  /* 0x0000000100008824 */ /* 0x000fc800078e0217 */
[----:B------:R-:W-:-:S05]  /*0c90*/  VIADD R0, R0, 0xffffffec ;  /* 0xffffffec00007836 */ /* 0x000fca0000000000 */
[----:B------:R-:W-:-:S04]  /*0ca0*/  ISETP.GT.U32.AND P0, PT, R0, -0x7, PT ;  /* 0xfffffff90000780c */ /* 0x000fc80003f04070 */
[----:B------:R-:W-:-:S13]  /*0cb0*/  ISETP.EQ.OR P0, PT, R12, RZ, P0 ;  /* 0x000000ff0c00720c */ /* 0x000fda0000702670 */
[----:B------:R-:W0:Y:S02]  /*0cc0*/  @!P0 LDC.64 R2, c[0x0][0x388] ;  /* 0x0000e200ff028b82 */ /* 0x000e240000000a00 */
[----:B0-----:R-:W-:-:S05]  /*0cd0*/  @!P0 IMAD.WIDE R2, R17, 0x4, R2 ;  /* 0x0000000411028825 */ /* 0x001fca00078e0202 */
[----:B------:R0:W-:Y:S01]  /*0ce0*/  @!P0 STG.E desc[UR6][R2.64], RZ ;  /* 0x000000ff02008986 */ /* 0x0001e2000c101906 */
[----:B------:R-:W-:Y:S05]  /*0cf0*/  @!P0 EXIT ;  /* 0x000000000000894d */ /* 0x000fea0003800000 */
[----:B------:R-:W-:-:S13]  /*0d00*/  ISETP.NE.AND P0, PT, R12, RZ, PT ;  /* 0x000000ff0c00720c */ /* 0x000fda0003f05270 */
[----:B------:R-:W-:Y:S05]  /*0d10*/  @P0 EXIT ;  /* 0x000000000000094d */ /* 0x000fea0003800000 */
[----:B0-----:R-:W0:Y:S01]  /*0d20*/  LDC.64 R2, c[0x0][0x388] ;  /* 0x0000e200ff027b82 */ /* 0x001e220000000a00 */
[----:B------:R-:W-:Y:S02]  /*0d30*/  IMAD.MOV.U32 R5, RZ, RZ, 0x1 ;  /* 0x00000001ff057424 */ /* 0x000fe400078e00ff */
[----:B0-----:R-:W-:-:S05]  /*0d40*/  IMAD.WIDE R2, R17, 0x4, R2 ;  /* 0x0000000411027825 */ /* 0x001fca00078e0202 */
[----:B------:R-:W-:Y:S01]  /*0d50*/  STG.E desc[UR6][R2.64], R5 ;  /* 0x0000000502007986 */ /* 0x000fe2000c101906 */
[----:B------:R-:W-:Y:S05]  /*0d60*/  EXIT ;  /* 0x000000000000794d */ /* 0x000fea0003800000 */
.L_x_0:
[----:B------:R-:W-:-:S00]  /*0d70*/  BRA `(.L_x_0) ;  /* 0xfffffffc00fc7947 */ /* 0x000fc0000383ffff */
[----:B------:R-:W-:-:S00]  /*0d80*/  NOP ;  /* 0x0000000000007918 */ /* 0x000fc00000000000 */
[----:B------:R-:W-:-:S00]  /*0d90*/  NOP ;  /* 0x0000000000007918 */ /* 0x000fc00000000000 */
[----:B------:R-:W-:-:S00]  /*0da0*/  NOP ;  /* 0x0000000000007918 */ /* 0x000fc00000000000 */
[----:B------:R-:W-:-:S00]  /*0db0*/  NOP ;  /* 0x0000000000007918 */ /* 0x000fc00000000000 */
[----:B------:R-:W-:-:S00]  /*0dc0*/  NOP ;  /* 0x0000000000007918 */ /* 0x000fc00000000000 */
[----:B------:R-:W-:-:S00]  /*0dd0*/  NOP ;  /* 0x0000000000007918 */ /* 0x000fc00000000000 */
[----:B------:R-:W-:-:S00]  /*0de0*/  NOP ;  /* 0x0000000000007918 */ /* 0x000fc00000000000 */
[----:B------:R-:W-:-:S00]  /*0df0*/  NOP ;  /* 0x0000000000007918 */ /* 0x000fc00000000000 */
.L_x_1:


//--------------------- .nv.shared.reserved.0     --------------------------
	.section	.nv.shared.reserved.0,"aw",@nobits
	.weak		__nv_reservedSMEM_offset_0_alias
	.size		__nv_reservedSMEM_offset_0_alias, 0, 64
	.other		__nv_reservedSMEM_offset_0_alias,@"STO_CUDA_RESERVED_SHARED STV_DEFAULT"
__nv_reservedSMEM_offset_0_alias:
	.zero		0
	.zero		64


//--------------------- .nv.constant0._Z8lifeStepPiS_iii --------------------------
	.section	.nv.constant0._Z8lifeStepPiS_iii,"a",@progbits
	.sectionflags	@""
	.align	4
.nv.constant0._Z8lifeStepPiS_iii:
	.zero		924


//--------------------- SYMBOLS --------------------------

	.type		.nv.reservedSmem.offset0,@object
	.size		.nv.reservedSmem.offset0,0x4
